//
// Generated by NVIDIA NVVM Compiler
//
// Compiler Build ID: CL-36424714
// Cuda compilation tools, release 13.0, V13.0.88
// Based on NVVM 20.0.0
//

.version 9.0
.target sm_100
.address_size 64

.func  (.param .b32 func_retval0) _Z8add_funcIiET_S0_S0_
(
	.param .b32 _Z8add_funcIiET_S0_S0__param_0,
	.param .b32 _Z8add_funcIiET_S0_S0__param_1
)
;
.func  (.param .b32 func_retval0) _Z8mul_funcIiET_S0_S0_
(
	.param .b32 _Z8mul_funcIiET_S0_S0__param_0,
	.param .b32 _Z8mul_funcIiET_S0_S0__param_1
)
;
.func  (.param .b32 func_retval0) _Z8add_funcIfET_S0_S0_
(
	.param .b32 _Z8add_funcIfET_S0_S0__param_0,
	.param .b32 _Z8add_funcIfET_S0_S0__param_1
)
;
.func  (.param .b32 func_retval0) _Z8mul_funcIfET_S0_S0_
(
	.param .b32 _Z8mul_funcIfET_S0_S0__param_0,
	.param .b32 _Z8mul_funcIfET_S0_S0__param_1
)
;
.func  (.param .b64 func_retval0) _Z8add_funcIdET_S0_S0_
(
	.param .b64 _Z8add_funcIdET_S0_S0__param_0,
	.param .b64 _Z8add_funcIdET_S0_S0__param_1
)
;
.func  (.param .b64 func_retval0) _Z8mul_funcIdET_S0_S0_
(
	.param .b64 _Z8mul_funcIdET_S0_S0__param_0,
	.param .b64 _Z8mul_funcIdET_S0_S0__param_1
)
;
.global .align 8 .u64 _Z10p_add_funcIiE = _Z8add_funcIiET_S0_S0_;
.global .align 8 .u64 _Z10p_mul_funcIiE = _Z8mul_funcIiET_S0_S0_;
.global .align 8 .u64 _Z10p_add_funcIfE = _Z8add_funcIfET_S0_S0_;
.global .align 8 .u64 _Z10p_mul_funcIfE = _Z8mul_funcIfET_S0_S0_;
.global .align 8 .u64 _Z10p_add_funcIdE = _Z8add_funcIdET_S0_S0_;
.global .align 8 .u64 _Z10p_mul_funcIdE = _Z8mul_funcIdET_S0_S0_;

.func  (.param .b32 func_retval0) _Z8add_funcIiET_S0_S0_(
	.param .b32 _Z8add_funcIiET_S0_S0__param_0,
	.param .b32 _Z8add_funcIiET_S0_S0__param_1
)
{
	.reg .b32 	%r<4>;

	ld.param.u32 	%r1, [_Z8add_funcIiET_S0_S0__param_0];
	ld.param.u32 	%r2, [_Z8add_funcIiET_S0_S0__param_1];
	add.s32 	%r3, %r2, %r1;
	st.param.b32 	[func_retval0], %r3;
	ret;

}
.func  (.param .b32 func_retval0) _Z8mul_funcIiET_S0_S0_(
	.param .b32 _Z8mul_funcIiET_S0_S0__param_0,
	.param .b32 _Z8mul_funcIiET_S0_S0__param_1
)
{
	.reg .b32 	%r<4>;

	ld.param.u32 	%r1, [_Z8mul_funcIiET_S0_S0__param_0];
	ld.param.u32 	%r2, [_Z8mul_funcIiET_S0_S0__param_1];
	mul.lo.s32 	%r3, %r2, %r1;
	st.param.b32 	[func_retval0], %r3;
	ret;

}
.func  (.param .b32 func_retval0) _Z8add_funcIfET_S0_S0_(
	.param .b32 _Z8add_funcIfET_S0_S0__param_0,
	.param .b32 _Z8add_funcIfET_S0_S0__param_1
)
{
	.reg .b32 	%f<4>;

	ld.param.f32 	%f1, [_Z8add_funcIfET_S0_S0__param_0];
	ld.param.f32 	%f2, [_Z8add_funcIfET_S0_S0__param_1];
	add.f32 	%f3, %f1, %f2;
	st.param.f32 	[func_retval0], %f3;
	ret;

}
.func  (.param .b32 func_retval0) _Z8mul_funcIfET_S0_S0_(
	.param .b32 _Z8mul_funcIfET_S0_S0__param_0,
	.param .b32 _Z8mul_funcIfET_S0_S0__param_1
)
{
	.reg .b32 	%f<4>;

	ld.param.f32 	%f1, [_Z8mul_funcIfET_S0_S0__param_0];
	ld.param.f32 	%f2, [_Z8mul_funcIfET_S0_S0__param_1];
	mul.f32 	%f3, %f1, %f2;
	st.param.f32 	[func_retval0], %f3;
	ret;

}
.func  (.param .b64 func_retval0) _Z8add_funcIdET_S0_S0_(
	.param .b64 _Z8add_funcIdET_S0_S0__param_0,
	.param .b64 _Z8add_funcIdET_S0_S0__param_1
)
{
	.reg .b64 	%fd<4>;

	ld.param.f64 	%fd1, [_Z8add_funcIdET_S0_S0__param_0];
	ld.param.f64 	%fd2, [_Z8add_funcIdET_S0_S0__param_1];
	add.f64 	%fd3, %fd1, %fd2;
	st.param.f64 	[func_retval0], %fd3;
	ret;

}
.func  (.param .b64 func_retval0) _Z8mul_funcIdET_S0_S0_(
	.param .b64 _Z8mul_funcIdET_S0_S0__param_0,
	.param .b64 _Z8mul_funcIdET_S0_S0__param_1
)
{
	.reg .b64 	%fd<4>;

	ld.param.f64 	%fd1, [_Z8mul_funcIdET_S0_S0__param_0];
	ld.param.f64 	%fd2, [_Z8mul_funcIdET_S0_S0__param_1];
	mul.f64 	%fd3, %fd1, %fd2;
	st.param.f64 	[func_retval0], %fd3;
	ret;

}
	// .globl	_Z6kernelIiEvPFT_S0_S0_EPS0_S3_S3_
.visible .entry _Z6kernelIiEvPFT_S0_S0_EPS0_S3_S3_(
	.param .u64 .ptr .align 1 _Z6kernelIiEvPFT_S0_S0_EPS0_S3_S3__param_0,
	.param .u64 .ptr .align 1 _Z6kernelIiEvPFT_S0_S0_EPS0_S3_S3__param_1,
	.param .u64 .ptr .align 1 _Z6kernelIiEvPFT_S0_S0_EPS0_S3_S3__param_2,
	.param .u64 .ptr .align 1 _Z6kernelIiEvPFT_S0_S0_EPS0_S3_S3__param_3
)
{
	.reg .b32 	%r<5>;
	.reg .b64 	%rd<8>;

	ld.param.u64 	%rd1, [_Z6kernelIiEvPFT_S0_S0_EPS0_S3_S3__param_0];
	ld.param.u64 	%rd2, [_Z6kernelIiEvPFT_S0_S0_EPS0_S3_S3__param_1];
	ld.param.u64 	%rd3, [_Z6kernelIiEvPFT_S0_S0_EPS0_S3_S3__param_2];
	ld.param.u64 	%rd4, [_Z6kernelIiEvPFT_S0_S0_EPS0_S3_S3__param_3];
	cvta.to.global.u64 	%rd5, %rd4;
	cvta.to.global.u64 	%rd6, %rd3;
	cvta.to.global.u64 	%rd7, %rd2;
	ld.global.u32 	%r1, [%rd7];
	ld.global.u32 	%r2, [%rd6];
	{ // callseq 0, 0
	.param .b32 param0;
	st.param.b32 	[param0], %r1;
	.param .b32 param1;
	st.param.b32 	[param1], %r2;
	.param .b32 retval0;
	prototype_0 : .callprototype (.param .b32 _) _ (.param .b32 _, .param .b32 _);
	call (retval0), 
	%rd1, 
	(
	param0, 
	param1
	)
	, prototype_0;
	ld.param.b32 	%r3, [retval0];
	} // callseq 0
	st.global.u32 	[%rd5], %r3;
	ret;

}
	// .globl	_Z6kernelIfEvPFT_S0_S0_EPS0_S3_S3_
.visible .entry _Z6kernelIfEvPFT_S0_S0_EPS0_S3_S3_(
	.param .u64 .ptr .align 1 _Z6kernelIfEvPFT_S0_S0_EPS0_S3_S3__param_0,
	.param .u64 .ptr .align 1 _Z6kernelIfEvPFT_S0_S0_EPS0_S3_S3__param_1,
	.param .u64 .ptr .align 1 _Z6kernelIfEvPFT_S0_S0_EPS0_S3_S3__param_2,
	.param .u64 .ptr .align 1 _Z6kernelIfEvPFT_S0_S0_EPS0_S3_S3__param_3
)
{
	.reg .b32 	%f<5>;
	.reg .b64 	%rd<8>;

	ld.param.u64 	%rd1, [_Z6kernelIfEvPFT_S0_S0_EPS0_S3_S3__param_0];
	ld.param.u64 	%rd2, [_Z6kernelIfEvPFT_S0_S0_EPS0_S3_S3__param_1];
	ld.param.u64 	%rd3, [_Z6kernelIfEvPFT_S0_S0_EPS0_S3_S3__param_2];
	ld.param.u64 	%rd4, [_Z6kernelIfEvPFT_S0_S0_EPS0_S3_S3__param_3];
	cvta.to.global.u64 	%rd5, %rd4;
	cvta.to.global.u64 	%rd6, %rd3;
	cvta.to.global.u64 	%rd7, %rd2;
	ld.global.f32 	%f1, [%rd7];
	ld.global.f32 	%f2, [%rd6];
	{ // callseq 1, 0
	.param .b32 param0;
	st.param.f32 	[param0], %f1;
	.param .b32 param1;
	st.param.f32 	[param1], %f2;
	.param .b32 retval0;
	prototype_1 : .callprototype (.param .b32 _) _ (.param .b32 _, .param .b32 _);
	call (retval0), 
	%rd1, 
	(
	param0, 
	param1
	)
	, prototype_1;
	ld.param.f32 	%f3, [retval0];
	} // callseq 1
	st.global.f32 	[%rd5], %f3;
	ret;

}
	// .globl	_Z6kernelIdEvPFT_S0_S0_EPS0_S3_S3_
.visible .entry _Z6kernelIdEvPFT_S0_S0_EPS0_S3_S3_(
	.param .u64 .ptr .align 1 _Z6kernelIdEvPFT_S0_S0_EPS0_S3_S3__param_0,
	.param .u64 .ptr .align 1 _Z6kernelIdEvPFT_S0_S0_EPS0_S3_S3__param_1,
	.param .u64 .ptr .align 1 _Z6kernelIdEvPFT_S0_S0_EPS0_S3_S3__param_2,
	.param .u64 .ptr .align 1 _Z6kernelIdEvPFT_S0_S0_EPS0_S3_S3__param_3
)
{
	.reg .b64 	%rd<8>;
	.reg .b64 	%fd<5>;

	ld.param.u64 	%rd1, [_Z6kernelIdEvPFT_S0_S0_EPS0_S3_S3__param_0];
	ld.param.u64 	%rd2, [_Z6kernelIdEvPFT_S0_S0_EPS0_S3_S3__param_1];
	ld.param.u64 	%rd3, [_Z6kernelIdEvPFT_S0_S0_EPS0_S3_S3__param_2];
	ld.param.u64 	%rd4, [_Z6kernelIdEvPFT_S0_S0_EPS0_S3_S3__param_3];
	cvta.to.global.u64 	%rd5, %rd4;
	cvta.to.global.u64 	%rd6, %rd3;
	cvta.to.global.u64 	%rd7, %rd2;
	ld.global.f64 	%fd1, [%rd7];
	ld.global.f64 	%fd2, [%rd6];
	{ // callseq 2, 0
	.param .b64 param0;
	st.param.f64 	[param0], %fd1;
	.param .b64 param1;
	st.param.f64 	[param1], %fd2;
	.param .b64 retval0;
	prototype_2 : .callprototype (.param .b64 _) _ (.param .b64 _, .param .b64 _);
	call (retval0), 
	%rd1, 
	(
	param0, 
	param1
	)
	, prototype_2;
	ld.param.f64 	%fd3, [retval0];
	} // callseq 2
	st.global.f64 	[%rd5], %fd3;
	ret;

}


// ===== COMPILED SASS (sm_100) =====

	.target	sm_100

	.elftype	@"ET_EXEC"


//--------------------- .note.nv.tkinfo           --------------------------
	.section	.note.nv.tkinfo,"",@"SHT_NOTE"
	.sectionflags	@"SHF_NOTE_NV_TKINFO"
	.tkinfo
        /*0018*/ 	.word	0x00000002
        /*0030*/ 	.string	""
        /*0030*/ 	.string	"ptxas"
        /*0030*/ 	.string	"Cuda compilation tools, release 13.0, V13.0.88"
        /*0030*/ 	.string	"Build cuda_13.0.r13.0/compiler.36424714_0"
        /*0030*/ 	.string	"-arch sm_100 -m 64 "



//--------------------- .note.nv.cuinfo           --------------------------
	.section	.note.nv.cuinfo,"",@"SHT_NOTE"
	.sectionflags	@"SHF_NOTE_NV_CUINFO"
        /*0018*/ 	.short	0x0002
        /*001a*/ 	.short	0x0064
        /*001c*/ 	.short	0x0082
	.zero		2


//--------------------- .nv.info                  --------------------------
	.section	.nv.info,"",@"SHT_CUDA_INFO"
	.align	4


	//----- nvinfo : EIATTR_REGCOUNT
	.align		4
        /*0000*/ 	.byte	0x04, 0x2f
        /*0002*/ 	.short	(.L_7 - .L_6)
	.align		4
.L_6:
        /*0004*/ 	.word	index@(_Z6kernelIdEvPFT_S0_S0_EPS0_S3_S3_)
        /*0008*/ 	.word	0x00000018


	//----- nvinfo : EIATTR_FRAME_SIZE
	.align		4
.L_7:
        /*000c*/ 	.byte	0x04, 0x11
        /*000e*/ 	.short	(.L_9 - .L_8)
	.align		4
.L_8:
        /*0010*/ 	.word	index@($_Z6kernelIdEvPFT_S0_S0_EPS0_S3_S3_$_Z8mul_funcIiET_S0_S0_)
        /*0014*/ 	.word	0x00000008


	//----- nvinfo : EIATTR_FRAME_SIZE
	.align		4
.L_9:
        /*0018*/ 	.byte	0x04, 0x11
        /*001a*/ 	.short	(.L_11 - .L_10)
	.align		4
.L_10:
        /*001c*/ 	.word	index@($_Z6kernelIdEvPFT_S0_S0_EPS0_S3_S3_$_Z8mul_funcIfET_S0_S0_)
        /*0020*/ 	.word	0x00000008


	//----- nvinfo : EIATTR_FRAME_SIZE
	.align		4
.L_11:
        /*0024*/ 	.byte	0x04, 0x11
        /*0026*/ 	.short	(.L_13 - .L_12)
	.align		4
.L_12:
        /*0028*/ 	.word	index@($_Z6kernelIdEvPFT_S0_S0_EPS0_S3_S3_$_Z8mul_funcIdET_S0_S0_)
        /*002c*/ 	.word	0x00000008


	//----- nvinfo : EIATTR_FRAME_SIZE
	.align		4
.L_13:
        /*0030*/ 	.byte	0x04, 0x11
        /*0032*/ 	.short	(.L_15 - .L_14)
	.align		4
.L_14:
        /*0034*/ 	.word	index@($_Z6kernelIdEvPFT_S0_S0_EPS0_S3_S3_$_Z8add_funcIiET_S0_S0_)
        /*0038*/ 	.word	0x00000008


	//----- nvinfo : EIATTR_FRAME_SIZE
	.align		4
.L_15:
        /*003c*/ 	.byte	0x04, 0x11
        /*003e*/ 	.short	(.L_17 - .L_16)
	.align		4
.L_16:
        /*0040*/ 	.word	index@($_Z6kernelIdEvPFT_S0_S0_EPS0_S3_S3_$_Z8add_funcIfET_S0_S0_)
        /*0044*/ 	.word	0x00000008


	//----- nvinfo : EIATTR_FRAME_SIZE
	.align		4
.L_17:
        /*0048*/ 	.byte	0x04, 0x11
        /*004a*/ 	.short	(.L_19 - .L_18)
	.align		4
.L_18:
        /*004c*/ 	.word	index@($_Z6kernelIdEvPFT_S0_S0_EPS0_S3_S3_$_Z8add_funcIdET_S0_S0_)
        /*0050*/ 	.word	0x00000008


	//----- nvinfo : EIATTR_FRAME_SIZE
	.align		4
.L_19:
        /*0054*/ 	.byte	0x04, 0x11
        /*0056*/ 	.short	(.L_21 - .L_20)
	.align		4
.L_20:
        /*0058*/ 	.word	index@(_Z6kernelIdEvPFT_S0_S0_EPS0_S3_S3_)
        /*005c*/ 	.word	0x00000008


	//----- nvinfo : EIATTR_REGCOUNT
	.align		4
.L_21:
        /*0060*/ 	.byte	0x04, 0x2f
        /*0062*/ 	.short	(.L_23 - .L_22)
	.align		4
.L_22:
        /*0064*/ 	.word	index@(_Z6kernelIiEvPFT_S0_S0_EPS0_S3_S3_)
        /*0068*/ 	.word	0x00000018


	//----- nvinfo : EIATTR_FRAME_SIZE
	.align		4
.L_23:
        /*006c*/ 	.byte	0x04, 0x11
        /*006e*/ 	.short	(.L_25 - .L_24)
	.align		4
.L_24:
        /*0070*/ 	.word	index@($_Z6kernelIiEvPFT_S0_S0_EPS0_S3_S3_$_Z8mul_funcIiET_S0_S0_)
        /*0074*/ 	.word	0x00000000


	//----- nvinfo : EIATTR_FRAME_SIZE
	.align		4
.L_25:
        /*0078*/ 	.byte	0x04, 0x11
        /*007a*/ 	.short	(.L_27 - .L_26)
	.align		4
.L_26:
        /*007c*/ 	.word	index@($_Z6kernelIiEvPFT_S0_S0_EPS0_S3_S3_$_Z8mul_funcIfET_S0_S0_)
        /*0080*/ 	.word	0x00000000


	//----- nvinfo : EIATTR_FRAME_SIZE
	.align		4
.L_27:
        /*0084*/ 	.byte	0x04, 0x11
        /*0086*/ 	.short	(.L_29 - .L_28)
	.align		4
.L_28:
        /*0088*/ 	.word	index@($_Z6kernelIiEvPFT_S0_S0_EPS0_S3_S3_$_Z8mul_funcIdET_S0_S0_)
        /*008c*/ 	.word	0x00000000


	//----- nvinfo : EIATTR_FRAME_SIZE
	.align		4
.L_29:
        /*0090*/ 	.byte	0x04, 0x11
        /*0092*/ 	.short	(.L_31 - .L_30)
	.align		4
.L_30:
        /*0094*/ 	.word	index@($_Z6kernelIiEvPFT_S0_S0_EPS0_S3_S3_$_Z8add_funcIiET_S0_S0_)
        /*0098*/ 	.word	0x00000000


	//----- nvinfo : EIATTR_FRAME_SIZE
	.align		4
.L_31:
        /*009c*/ 	.byte	0x04, 0x11
        /*009e*/ 	.short	(.L_33 - .L_32)
	.align		4
.L_32:
        /*00a0*/ 	.word	index@($_Z6kernelIiEvPFT_S0_S0_EPS0_S3_S3_$_Z8add_funcIfET_S0_S0_)
        /*00a4*/ 	.word	0x00000000


	//----- nvinfo : EIATTR_FRAME_SIZE
	.align		4
.L_33:
        /*00a8*/ 	.byte	0x04, 0x11
        /*00aa*/ 	.short	(.L_35 - .L_34)
	.align		4
.L_34:
        /*00ac*/ 	.word	index@($_Z6kernelIiEvPFT_S0_S0_EPS0_S3_S3_$_Z8add_funcIdET_S0_S0_)
        /*00b0*/ 	.word	0x00000000


	//----- nvinfo : EIATTR_FRAME_SIZE
	.align		4
.L_35:
        /*00b4*/ 	.byte	0x04, 0x11
        /*00b6*/ 	.short	(.L_37 - .L_36)
	.align		4
.L_36:
        /*00b8*/ 	.word	index@(_Z6kernelIiEvPFT_S0_S0_EPS0_S3_S3_)
        /*00bc*/ 	.word	0x00000000


	//----- nvinfo : EIATTR_REGCOUNT
	.align		4
.L_37:
        /*00c0*/ 	.byte	0x04, 0x2f
        /*00c2*/ 	.short	(.L_39 - .L_38)
	.align		4
.L_38:
        /*00c4*/ 	.word	index@(_Z6kernelIfEvPFT_S0_S0_EPS0_S3_S3_)
        /*00c8*/ 	.word	0x00000018


	//----- nvinfo : EIATTR_FRAME_SIZE
	.align		4
.L_39:
        /*00cc*/ 	.byte	0x04, 0x11
        /*00ce*/ 	.short	(.L_41 - .L_40)
	.align		4
.L_40:
        /*00d0*/ 	.word	index@($_Z6kernelIfEvPFT_S0_S0_EPS0_S3_S3_$_Z8mul_funcIiET_S0_S0_)
        /*00d4*/ 	.word	0x00000000


	//----- nvinfo : EIATTR_FRAME_SIZE
	.align		4
.L_41:
        /*00d8*/ 	.byte	0x04, 0x11
        /*00da*/ 	.short	(.L_43 - .L_42)
	.align		4
.L_42:
        /*00dc*/ 	.word	index@($_Z6kernelIfEvPFT_S0_S0_EPS0_S3_S3_$_Z8mul_funcIfET_S0_S0_)
        /*00e0*/ 	.word	0x00000000


	//----- nvinfo : EIATTR_FRAME_SIZE
	.align		4
.L_43:
        /*00e4*/ 	.byte	0x04, 0x11
        /*00e6*/ 	.short	(.L_45 - .L_44)
	.align		4
.L_44:
        /*00e8*/ 	.word	index@($_Z6kernelIfEvPFT_S0_S0_EPS0_S3_S3_$_Z8mul_funcIdET_S0_S0_)
        /*00ec*/ 	.word	0x00000000


	//----- nvinfo : EIATTR_FRAME_SIZE
	.align		4
.L_45:
        /*00f0*/ 	.byte	0x04, 0x11
        /*00f2*/ 	.short	(.L_47 - .L_46)
	.align		4
.L_46:
        /*00f4*/ 	.word	index@($_Z6kernelIfEvPFT_S0_S0_EPS0_S3_S3_$_Z8add_funcIiET_S0_S0_)
        /*00f8*/ 	.word	0x00000000


	//----- nvinfo : EIATTR_FRAME_SIZE
	.align		4
.L_47:
        /*00fc*/ 	.byte	0x04, 0x11
        /*00fe*/ 	.short	(.L_49 - .L_48)
	.align		4
.L_48:
        /*0100*/ 	.word	index@($_Z6kernelIfEvPFT_S0_S0_EPS0_S3_S3_$_Z8add_funcIfET_S0_S0_)
        /*0104*/ 	.word	0x00000000


	//----- nvinfo : EIATTR_FRAME_SIZE
	.align		4
.L_49:
        /*0108*/ 	.byte	0x04, 0x11
        /*010a*/ 	.short	(.L_51 - .L_50)
	.align		4
.L_50:
        /*010c*/ 	.word	index@($_Z6kernelIfEvPFT_S0_S0_EPS0_S3_S3_$_Z8add_funcIdET_S0_S0_)
        /*0110*/ 	.word	0x00000000


	//----- nvinfo : EIATTR_FRAME_SIZE
	.align		4
.L_51:
        /*0114*/ 	.byte	0x04, 0x11
        /*0116*/ 	.short	(.L_53 - .L_52)
	.align		4
.L_52:
        /*0118*/ 	.word	index@(_Z6kernelIfEvPFT_S0_S0_EPS0_S3_S3_)
        /*011c*/ 	.word	0x00000000


	//----- nvinfo : EIATTR_MIN_STACK_SIZE
	.align		4
.L_53:
        /*0120*/ 	.byte	0x04, 0x12
        /*0122*/ 	.short	(.L_55 - .L_54)
	.align		4
.L_54:
        /*0124*/ 	.word	index@(_Z6kernelIfEvPFT_S0_S0_EPS0_S3_S3_)
        /*0128*/ 	.word	0x00000000


	//----- nvinfo : EIATTR_MIN_STACK_SIZE
	.align		4
.L_55:
        /*012c*/ 	.byte	0x04, 0x12
        /*012e*/ 	.short	(.L_57 - .L_56)
	.align		4
.L_56:
        /*0130*/ 	.word	index@(_Z6kernelIiEvPFT_S0_S0_EPS0_S3_S3_)
        /*0134*/ 	.word	0x00000000


	//----- nvinfo : EIATTR_MIN_STACK_SIZE
	.align		4
.L_57:
        /*0138*/ 	.byte	0x04, 0x12
        /*013a*/ 	.short	(.L_59 - .L_58)
	.align		4
.L_58:
        /*013c*/ 	.word	index@(_Z6kernelIdEvPFT_S0_S0_EPS0_S3_S3_)
        /*0140*/ 	.word	0x00000008
.L_59:


//--------------------- .nv.compat                --------------------------
	.section	.nv.compat,"",@"SHT_CUDA_COMPAT_INFO"
	.align	4
        /*0000*/ 	.byte	0x02, 0x09, 0x00, 0x00, 0x02, 0x02, 0x01, 0x00, 0x02, 0x05, 0x05, 0x00, 0x03, 0x07, 0x01, 0x01
        /*0010*/ 	.byte	0x02, 0x03, 0x00, 0x00, 0x02, 0x06, 0x01, 0x00, 0x04, 0x0b, 0x08, 0x00, 0x01, 0x00, 0x00, 0x00
        /*0020*/ 	.byte	0x00, 0x00, 0x00, 0x00


//--------------------- .nv.info._Z6kernelIfEvPFT_S0_S0_EPS0_S3_S3_ --------------------------
	.section	.nv.info._Z6kernelIfEvPFT_S0_S0_EPS0_S3_S3_,"",@"SHT_CUDA_INFO"
	.sectionflags	@""
	.align	4


	//----- nvinfo : EIATTR_CUDA_API_VERSION
	.align		4
        /*0000*/ 	.byte	0x04, 0x37
        /*0002*/ 	.short	(.L_61 - .L_60)
.L_60:
        /*0004*/ 	.word	0x00000082


	//----- nvinfo : EIATTR_KPARAM_INFO
	.align		4
.L_61:
        /*0008*/ 	.byte	0x04, 0x17
        /*000a*/ 	.short	(.L_63 - .L_62)
.L_62:
        /*000c*/ 	.word	0x00000000
        /*0010*/ 	.short	0x0003
        /*0012*/ 	.short	0x0018
        /*0014*/ 	.byte	0x00, 0xf5, 0x21, 0x00


	//----- nvinfo : EIATTR_KPARAM_INFO
	.align		4
.L_63:
        /*0018*/ 	.byte	0x04, 0x17
        /*001a*/ 	.short	(.L_65 - .L_64)
.L_64:
        /*001c*/ 	.word	0x00000000
        /*0020*/ 	.short	0x0002
        /*0022*/ 	.short	0x0010
        /*0024*/ 	.byte	0x00, 0xf5, 0x21, 0x00


	//----- nvinfo : EIATTR_KPARAM_INFO
	.align		4
.L_65:
        /*0028*/ 	.byte	0x04, 0x17
        /*002a*/ 	.short	(.L_67 - .L_66)
.L_66:
        /*002c*/ 	.word	0x00000000
        /*0030*/ 	.short	0x0001
        /*0032*/ 	.short	0x0008
        /*0034*/ 	.byte	0x00, 0xf5, 0x21, 0x00


	//----- nvinfo : EIATTR_KPARAM_INFO
	.align		4
.L_67:
        /*0038*/ 	.byte	0x04, 0x17
        /*003a*/ 	.short	(.L_69 - .L_68)
.L_68:
        /*003c*/ 	.word	0x00000000
        /*0040*/ 	.short	0x0000
        /*0042*/ 	.short	0x0000
        /*0044*/ 	.byte	0x00, 0xf5, 0x21, 0x00


	//----- nvinfo : EIATTR_SPARSE_MMA_MASK
	.align		4
.L_69:
        /*0048*/ 	.byte	0x03, 0x50
        /*004a*/ 	.short	0x0000


	//----- nvinfo : EIATTR_MAXREG_COUNT
	.align		4
        /*004c*/ 	.byte	0x03, 0x1b
        /*004e*/ 	.short	0x00ff


	//----- nvinfo : EIATTR_MERCURY_ISA_VERSION
	.align		4
        /*0050*/ 	.byte	0x03, 0x5f
        /*0052*/ 	.short	0x0101


	//----- nvinfo : EIATTR_VRC_CTA_INIT_COUNT
	.align		4
        /*0054*/ 	.byte	0x02, 0x4a
	.zero		1
	.zero		1


	//----- nvinfo : EIATTR_EXIT_INSTR_OFFSETS
	.align		4
        /*0058*/ 	.byte	0x04, 0x1c
        /*005a*/ 	.short	(.L_71 - .L_70)


	//   ....[0]....
.L_70:
        /*005c*/ 	.word	0x000000d0


	//----- nvinfo : EIATTR_CRS_STACK_SIZE
	.align		4
.L_71:
        /*0060*/ 	.byte	0x04, 0x1e
        /*0062*/ 	.short	(.L_73 - .L_72)
.L_72:
        /*0064*/ 	.word	0x00000000


	//----- nvinfo : EIATTR_CBANK_PARAM_SIZE
	.align		4
.L_73:
        /*0068*/ 	.byte	0x03, 0x19
        /*006a*/ 	.short	0x0020


	//----- nvinfo : EIATTR_PARAM_CBANK
	.align		4
        /*006c*/ 	.byte	0x04, 0x0a
        /*006e*/ 	.short	(.L_75 - .L_74)
	.align		4
.L_74:
        /*0070*/ 	.word	index@(.nv.constant0._Z6kernelIfEvPFT_S0_S0_EPS0_S3_S3_)
        /*0074*/ 	.short	0x0380
        /*0076*/ 	.short	0x0020


	//----- nvinfo : EIATTR_SW_WAR
	.align		4
.L_75:
        /*0078*/ 	.byte	0x04, 0x36
        /*007a*/ 	.short	(.L_77 - .L_76)
.L_76:
        /*007c*/ 	.word	0x00000008
.L_77:


//--------------------- .nv.info._Z6kernelIiEvPFT_S0_S0_EPS0_S3_S3_ --------------------------
	.section	.nv.info._Z6kernelIiEvPFT_S0_S0_EPS0_S3_S3_,"",@"SHT_CUDA_INFO"
	.sectionflags	@""
	.align	4


	//----- nvinfo : EIATTR_CUDA_API_VERSION
	.align		4
        /*0000*/ 	.byte	0x04, 0x37
        /*0002*/ 	.short	(.L_79 - .L_78)
.L_78:
        /*0004*/ 	.word	0x00000082


	//----- nvinfo : EIATTR_KPARAM_INFO
	.align		4
.L_79:
        /*0008*/ 	.byte	0x04, 0x17
        /*000a*/ 	.short	(.L_81 - .L_80)
.L_80:
        /*000c*/ 	.word	0x00000000
        /*0010*/ 	.short	0x0003
        /*0012*/ 	.short	0x0018
        /*0014*/ 	.byte	0x00, 0xf5, 0x21, 0x00


	//----- nvinfo : EIATTR_KPARAM_INFO
	.align		4
.L_81:
        /*0018*/ 	.byte	0x04, 0x17
        /*001a*/ 	.short	(.L_83 - .L_82)
.L_82:
        /*001c*/ 	.word	0x00000000
        /*0020*/ 	.short	0x0002
        /*0022*/ 	.short	0x0010
        /*0024*/ 	.byte	0x00, 0xf5, 0x21, 0x00


	//----- nvinfo : EIATTR_KPARAM_INFO
	.align		4
.L_83:
        /*0028*/ 	.byte	0x04, 0x17
        /*002a*/ 	.short	(.L_85 - .L_84)
.L_84:
        /*002c*/ 	.word	0x00000000
        /*0030*/ 	.short	0x0001
        /*0032*/ 	.short	0x0008
        /*0034*/ 	.byte	0x00, 0xf5, 0x21, 0x00


	//----- nvinfo : EIATTR_KPARAM_INFO
	.align		4
.L_85:
        /*0038*/ 	.byte	0x04, 0x17
        /*003a*/ 	.short	(.L_87 - .L_86)
.L_86:
        /*003c*/ 	.word	0x00000000
        /*0040*/ 	.short	0x0000
        /*0042*/ 	.short	0x0000
        /*0044*/ 	.byte	0x00, 0xf5, 0x21, 0x00


	//----- nvinfo : EIATTR_SPARSE_MMA_MASK
	.align		4
.L_87:
        /*0048*/ 	.byte	0x03, 0x50
        /*004a*/ 	.short	0x0000


	//----- nvinfo : EIATTR_MAXREG_COUNT
	.align		4
        /*004c*/ 	.byte	0x03, 0x1b
        /*004e*/ 	.short	0x00ff


	//----- nvinfo : EIATTR_MERCURY_ISA_VERSION
	.align		4
        /*0050*/ 	.byte	0x03, 0x5f
        /*0052*/ 	.short	0x0101


	//----- nvinfo : EIATTR_VRC_CTA_INIT_COUNT
	.align		4
        /*0054*/ 	.byte	0x02, 0x4a
	.zero		1
	.zero		1


	//----- nvinfo : EIATTR_EXIT_INSTR_OFFSETS
	.align		4
        /*0058*/ 	.byte	0x04, 0x1c
        /*005a*/ 	.short	(.L_89 - .L_88)


	//   ....[0]....
.L_88:
        /*005c*/ 	.word	0x000000d0


	//----- nvinfo : EIATTR_CRS_STACK_SIZE
	.align		4
.L_89:
        /*0060*/ 	.byte	0x04, 0x1e
        /*0062*/ 	.short	(.L_91 - .L_90)
.L_90:
        /*0064*/ 	.word	0x00000000


	//----- nvinfo : EIATTR_CBANK_PARAM_SIZE
	.align		4
.L_91:
        /*0068*/ 	.byte	0x03, 0x19
        /*006a*/ 	.short	0x0020


	//----- nvinfo : EIATTR_PARAM_CBANK
	.align		4
        /*006c*/ 	.byte	0x04, 0x0a
        /*006e*/ 	.short	(.L_93 - .L_92)
	.align		4
.L_92:
        /*0070*/ 	.word	index@(.nv.constant0._Z6kernelIiEvPFT_S0_S0_EPS0_S3_S3_)
        /*0074*/ 	.short	0x0380
        /*0076*/ 	.short	0x0020


	//----- nvinfo : EIATTR_SW_WAR
	.align		4
.L_93:
        /*0078*/ 	.byte	0x04, 0x36
        /*007a*/ 	.short	(.L_95 - .L_94)
.L_94:
        /*007c*/ 	.word	0x00000008
.L_95:


//--------------------- .nv.info._Z6kernelIdEvPFT_S0_S0_EPS0_S3_S3_ --------------------------
	.section	.nv.info._Z6kernelIdEvPFT_S0_S0_EPS0_S3_S3_,"",@"SHT_CUDA_INFO"
	.sectionflags	@""
	.align	4


	//----- nvinfo : EIATTR_CUDA_API_VERSION
	.align		4
        /*0000*/ 	.byte	0x04, 0x37
        /*0002*/ 	.short	(.L_97 - .L_96)
.L_96:
        /*0004*/ 	.word	0x00000082


	//----- nvinfo : EIATTR_KPARAM_INFO
	.align		4
.L_97:
        /*0008*/ 	.byte	0x04, 0x17
        /*000a*/ 	.short	(.L_99 - .L_98)
.L_98:
        /*000c*/ 	.word	0x00000000
        /*0010*/ 	.short	0x0003
        /*0012*/ 	.short	0x0018
        /*0014*/ 	.byte	0x00, 0xf5, 0x21, 0x00


	//----- nvinfo : EIATTR_KPARAM_INFO
	.align		4
.L_99:
        /*0018*/ 	.byte	0x04, 0x17
        /*001a*/ 	.short	(.L_101 - .L_100)
.L_100:
        /*001c*/ 	.word	0x00000000
        /*0020*/ 	.short	0x0002
        /*0022*/ 	.short	0x0010
        /*0024*/ 	.byte	0x00, 0xf5, 0x21, 0x00


	//----- nvinfo : EIATTR_KPARAM_INFO
	.align		4
.L_101:
        /*0028*/ 	.byte	0x04, 0x17
        /*002a*/ 	.short	(.L_103 - .L_102)
.L_102:
        /*002c*/ 	.word	0x00000000
        /*0030*/ 	.short	0x0001
        /*0032*/ 	.short	0x0008
        /*0034*/ 	.byte	0x00, 0xf5, 0x21, 0x00


	//----- nvinfo : EIATTR_KPARAM_INFO
	.align		4
.L_103:
        /*0038*/ 	.byte	0x04, 0x17
        /*003a*/ 	.short	(.L_105 - .L_104)
.L_104:
        /*003c*/ 	.word	0x00000000
        /*0040*/ 	.short	0x0000
        /*0042*/ 	.short	0x0000
        /*0044*/ 	.byte	0x00, 0xf5, 0x21, 0x00


	//----- nvinfo : EIATTR_SPARSE_MMA_MASK
	.align		4
.L_105:
        /*0048*/ 	.byte	0x03, 0x50
        /*004a*/ 	.short	0x0000


	//----- nvinfo : EIATTR_MAXREG_COUNT
	.align		4
        /*004c*/ 	.byte	0x03, 0x1b
        /*004e*/ 	.short	0x00ff


	//----- nvinfo : EIATTR_MERCURY_ISA_VERSION
	.align		4
        /*0050*/ 	.byte	0x03, 0x5f
        /*0052*/ 	.short	0x0101


	//----- nvinfo : EIATTR_VRC_CTA_INIT_COUNT
	.align		4
        /*0054*/ 	.byte	0x02, 0x4a
	.zero		1
	.zero		1


	//----- nvinfo : EIATTR_EXIT_INSTR_OFFSETS
	.align		4
        /*0058*/ 	.byte	0x04, 0x1c
        /*005a*/ 	.short	(.L_107 - .L_106)


	//   ....[0]....
.L_106:
        /*005c*/ 	.word	0x000000d0


	//----- nvinfo : EIATTR_CRS_STACK_SIZE
	.align		4
.L_107:
        /*0060*/ 	.byte	0x04, 0x1e
        /*0062*/ 	.short	(.L_109 - .L_108)
.L_108:
        /*0064*/ 	.word	0x00000000


	//----- nvinfo : EIATTR_CBANK_PARAM_SIZE
	.align		4
.L_109:
        /*0068*/ 	.byte	0x03, 0x19
        /*006a*/ 	.short	0x0020


	//----- nvinfo : EIATTR_PARAM_CBANK
	.align		4
        /*006c*/ 	.byte	0x04, 0x0a
        /*006e*/ 	.short	(.L_111 - .L_110)
	.align		4
.L_110:
        /*0070*/ 	.word	index@(.nv.constant0._Z6kernelIdEvPFT_S0_S0_EPS0_S3_S3_)
        /*0074*/ 	.short	0x0380
        /*0076*/ 	.short	0x0020


	//----- nvinfo : EIATTR_SW_WAR
	.align		4
.L_111:
        /*0078*/ 	.byte	0x04, 0x36
        /*007a*/ 	.short	(.L_113 - .L_112)
.L_112:
        /*007c*/ 	.word	0x00000008
.L_113:


//--------------------- .nv.callgraph             --------------------------
	.section	.nv.callgraph,"",@"SHT_CUDA_CALLGRAPH"
	.align	4
	.sectionentsize	8
	.align		4
        /*0000*/ 	.word	0x00000000
	.align		4
        /*0004*/ 	.word	0xffffffff
	.align		4
        /*0008*/ 	.word	0x00000000
	.align		4
        /*000c*/ 	.word	0xfffffffe
	.align		4
        /*0010*/ 	.word	0x00000000
	.align		4
        /*0014*/ 	.word	0xfffffffd
	.align		4
        /*0018*/ 	.word	0x00000000
	.align		4
        /*001c*/ 	.word	0xfffffffc


//--------------------- .nv.constant4             --------------------------
	.section	.nv.constant4,"a",@progbits
	.align	8
	.align		8
.nv.constant4:
        /*0000*/ 	.dword	_Z10p_add_funcIiE
	.align		8
        /*0008*/ 	.dword	_Z10p_mul_funcIiE
	.align		8
        /*0010*/ 	.dword	_Z10p_add_funcIfE
	.align		8
        /*0018*/ 	.dword	_Z10p_mul_funcIfE
	.align		8
        /*0020*/ 	.dword	_Z10p_add_funcIdE
	.align		8
        /*0028*/ 	.dword	_Z10p_mul_funcIdE


//--------------------- .nv.constant2._Z6kernelIfEvPFT_S0_S0_EPS0_S3_S3_ --------------------------
	.section	.nv.constant2._Z6kernelIfEvPFT_S0_S0_EPS0_S3_S3_,"a",@progbits
	.sectionflags	@""
	.align	4
.nv.constant2._Z6kernelIfEvPFT_S0_S0_EPS0_S3_S3_:
        /*0000*/ 	.byte	0x01, 0x00, 0x00, 0x00, 0x00, 0x00, 0x00, 0x00, 0x80, 0x01, 0x00, 0x00, 0x00, 0x00, 0x00, 0x00
        /*0010*/ 	.byte	0x40, 0x02, 0x00, 0x00, 0x00, 0x00, 0x00, 0x00, 0x60, 0x01, 0x00, 0x00, 0x00, 0x00, 0x00, 0x00
        /*0020*/ 	.byte	0x20, 0x02, 0x00, 0x00, 0x00, 0x00, 0x00, 0x00, 0xe0, 0x00, 0x00, 0x00, 0x00, 0x00, 0x00, 0x00
        /*0030*/ 	.byte	0xa0, 0x01, 0x00, 0x00, 0x00, 0x00, 0x00, 0x00


//--------------------- .nv.constant2._Z6kernelIiEvPFT_S0_S0_EPS0_S3_S3_ --------------------------
	.section	.nv.constant2._Z6kernelIiEvPFT_S0_S0_EPS0_S3_S3_,"a",@progbits
	.sectionflags	@""
	.align	4
.nv.constant2._Z6kernelIiEvPFT_S0_S0_EPS0_S3_S3_:
        /*0000*/ 	.byte	0x01, 0x00, 0x00, 0x00, 0x00, 0x00, 0x00, 0x00, 0x80, 0x01, 0x00, 0x00, 0x00, 0x00, 0x00, 0x00
        /*0010*/ 	.byte	0x40, 0x02, 0x00, 0x00, 0x00, 0x00, 0x00, 0x00, 0x60, 0x01, 0x00, 0x00, 0x00, 0x00, 0x00, 0x00
        /*0020*/ 	.byte	0x20, 0x02, 0x00, 0x00, 0x00, 0x00, 0x00, 0x00, 0xe0, 0x00, 0x00, 0x00, 0x00, 0x00, 0x00, 0x00
        /*0030*/ 	.byte	0xa0, 0x01, 0x00, 0x00, 0x00, 0x00, 0x00, 0x00


//--------------------- .nv.constant2._Z6kernelIdEvPFT_S0_S0_EPS0_S3_S3_ --------------------------
	.section	.nv.constant2._Z6kernelIdEvPFT_S0_S0_EPS0_S3_S3_,"a",@progbits
	.sectionflags	@""
	.align	4
.nv.constant2._Z6kernelIdEvPFT_S0_S0_EPS0_S3_S3_:
        /*0000*/ 	.byte	0x01, 0x00, 0x00, 0x00, 0x00, 0x00, 0x00, 0x00, 0x80, 0x01, 0x00, 0x00, 0x00, 0x00, 0x00, 0x00
        /*0010*/ 	.byte	0x40, 0x02, 0x00, 0x00, 0x00, 0x00, 0x00, 0x00, 0x60, 0x01, 0x00, 0x00, 0x00, 0x00, 0x00, 0x00
        /*0020*/ 	.byte	0x20, 0x02, 0x00, 0x00, 0x00, 0x00, 0x00, 0x00, 0xe0, 0x00, 0x00, 0x00, 0x00, 0x00, 0x00, 0x00
        /*0030*/ 	.byte	0xa0, 0x01, 0x00, 0x00, 0x00, 0x00, 0x00, 0x00


//--------------------- .text._Z6kernelIfEvPFT_S0_S0_EPS0_S3_S3_ --------------------------
	.section	.text._Z6kernelIfEvPFT_S0_S0_EPS0_S3_S3_,"ax",@progbits
	.align	128
        .global         _Z6kernelIfEvPFT_S0_S0_EPS0_S3_S3_
        .type           _Z6kernelIfEvPFT_S0_S0_EPS0_S3_S3_,@function
        .size           _Z6kernelIfEvPFT_S0_S0_EPS0_S3_S3_,(.L_x_8 - _Z6kernelIfEvPFT_S0_S0_EPS0_S3_S3_)
        .other          _Z6kernelIfEvPFT_S0_S0_EPS0_S3_S3_,@"STO_CUDA_ENTRY STV_DEFAULT"
_Z6kernelIfEvPFT_S0_S0_EPS0_S3_S3_:
.text._Z6kernelIfEvPFT_S0_S0_EPS0_S3_S3_:
[----:B------:R-:W0:Y:S08]  /*0000*/  LDC R1, c[0x0][0x37c] ;  /* 0x0000df00ff017b82 */ /* 0x000e300000000800 */
[----:B------:R-:W1:Y:S01]  /*0010*/  LDC.64 R2, c[0x0][0x388] ;  /* 0x0000e200ff027b82 */ /* 0x000e620000000a00 */
[----:B------:R-:W1:Y:S07]  /*0020*/  LDCU.64 UR36, c[0x0][0x358] ;  /* 0x00006b00ff2477ac */ /* 0x000e6e0008000a00 */
[----:B------:R-:W2:Y:S01]  /*0030*/  LDC.64 R6, c[0x0][0x390] ;  /* 0x0000e400ff067b82 */ /* 0x000ea20000000a00 */
[----:B-1----:R1:W5:Y:S04]  /*0040*/  LDG.E R4, desc[UR36][R2.64] ;  /* 0x0000002402047981 */ /* 0x002368000c1e1900 */
[----:B--2---:R1:W5:Y:S03]  /*0050*/  LDG.E R5, desc[UR36][R6.64] ;  /* 0x0000002406057981 */ /* 0x004366000c1e1900 */
[----:B------:R-:W2:Y:S01]  /*0060*/  LDC R8, c[0x0][0x380] ;  /* 0x0000e000ff087b82 */ /* 0x000ea20000000800 */
[----:B------:R-:W-:Y:S01]  /*0070*/  HFMA2 R21, -RZ, RZ, 0, 0 ;  /* 0x00000000ff157431 */ /* 0x000fe200000001ff */
[----:B------:R-:W-:-:S06]  /*0080*/  MOV R20, 0xb0 ;  /* 0x000000b000147802 */ /* 0x000fcc0000000f00 */
[----:B012---:R-:W2:Y:S02]  /*0090*/  LDC.64 R8, c[0x2][R8] ;  /* 0x0080000008087b82 */ /* 0x007ea40000000a00 */
[----:B--2--5:R-:W-:Y:S05]  /*00a0*/  CALL.REL.NOINC R8 `(_Z6kernelIfEvPFT_S0_S0_EPS0_S3_S3_) ;  /* 0xfffffffc08d47344 */ /* 0x024fea0003c3ffff */
[----:B------:R-:W0:Y:S02]  /*00b0*/  LDC.64 R2, c[0x0][0x398] ;  /* 0x0000e600ff027b82 */ /* 0x000e240000000a00 */
[----:B0-----:R-:W-:Y:S01]  /*00c0*/  STG.E desc[UR36][R2.64], R4 ;  /* 0x0000000402007986 */ /* 0x001fe2000c101924 */
[----:B------:R-:W-:Y:S05]  /*00d0*/  EXIT ;  /* 0x000000000000794d */ /* 0x000fea0003800000 */
        .type           $_Z6kernelIfEvPFT_S0_S0_EPS0_S3_S3_$_Z8add_funcIdET_S0_S0_,@function
        .size           $_Z6kernelIfEvPFT_S0_S0_EPS0_S3_S3_$_Z8add_funcIdET_S0_S0_,($_Z6kernelIfEvPFT_S0_S0_EPS0_S3_S3_$_Z8add_funcIfET_S0_S0_ - $_Z6kernelIfEvPFT_S0_S0_EPS0_S3_S3_$_Z8add_funcIdET_S0_S0_)
$_Z6kernelIfEvPFT_S0_S0_EPS0_S3_S3_$_Z8add_funcIdET_S0_S0_:
[----:B------:R-:W-:Y:S01]  /*00e0*/  VIADD R1, R1, 0xfffffff8 ;  /* 0xfffffff801017836 */ /* 0x000fe20000000000 */
[----:B------:R-:W-:-:S04]  /*00f0*/  MOV R3, R5 ;  /* 0x0000000500037202 */ /* 0x000fc80000000f00 */
[----:B------:R0:W-:Y:S02]  /*0100*/  STL [R1], R2 ;  /* 0x0000000201007387 */ /* 0x0001e40000100800 */
[----:B0-----:R-:W-:-:S06]  /*0110*/  IMAD.MOV.U32 R2, RZ, RZ, R4 ;  /* 0x000000ffff027224 */ /* 0x001fcc00078e0004 */
[----:B------:R-:W-:Y:S01]  /*0120*/  DADD R4, R2, R6 ;  /* 0x0000000002047229 */ /* 0x000fe20000000006 */
[----:B------:R0:W2:Y:S02]  /*0130*/  LDL R2, [R1] ;  /* 0x0000000001027983 */ /* 0x0000a40000100800 */
[----:B0-----:R-:W-:Y:S01]  /*0140*/  IADD3 R1, PT, PT, R1, 0x8, RZ ;  /* 0x0000000801017810 */ /* 0x001fe20007ffe0ff */
[----:B--2---:R-:W-:Y:S07]  /*0150*/  RET.REL.NODEC R20 `(_Z6kernelIfEvPFT_S0_S0_EPS0_S3_S3_) ;  /* 0xfffffffc14a87950 */ /* 0x004fee0003c3ffff */
        .type           $_Z6kernelIfEvPFT_S0_S0_EPS0_S3_S3_$_Z8add_funcIfET_S0_S0_,@function
        .size           $_Z6kernelIfEvPFT_S0_S0_EPS0_S3_S3_$_Z8add_funcIfET_S0_S0_,($_Z6kernelIfEvPFT_S0_S0_EPS0_S3_S3_$_Z8add_funcIiET_S0_S0_ - $_Z6kernelIfEvPFT_S0_S0_EPS0_S3_S3_$_Z8add_funcIfET_S0_S0_)
$_Z6kernelIfEvPFT_S0_S0_EPS0_S3_S3_$_Z8add_funcIfET_S0_S0_:
[----:B------:R-:W-:Y:S01]  /*0160*/  FADD R4, R4, R5 ;  /* 0x0000000504047221 */ /* 0x000fe20000000000 */
[----:B------:R-:W-:Y:S06]  /*0170*/  RET.REL.NODEC R20 `(_Z6kernelIfEvPFT_S0_S0_EPS0_S3_S3_) ;  /* 0xfffffffc14a07950 */ /* 0x000fec0003c3ffff */
        .type           $_Z6kernelIfEvPFT_S0_S0_EPS0_S3_S3_$_Z8add_funcIiET_S0_S0_,@function
        .size           $_Z6kernelIfEvPFT_S0_S0_EPS0_S3_S3_$_Z8add_funcIiET_S0_S0_,($_Z6kernelIfEvPFT_S0_S0_EPS0_S3_S3_$_Z8mul_funcIdET_S0_S0_ - $_Z6kernelIfEvPFT_S0_S0_EPS0_S3_S3_$_Z8add_funcIiET_S0_S0_)
$_Z6kernelIfEvPFT_S0_S0_EPS0_S3_S3_$_Z8add_funcIiET_S0_S0_:
[----:B------:R-:W-:Y:S01]  /*0180*/  IMAD.IADD R4, R4, 0x1, R5 ;  /* 0x0000000104047824 */ /* 0x000fe200078e0205 */
[----:B------:R-:W-:Y:S06]  /*0190*/  RET.REL.NODEC R20 `(_Z6kernelIfEvPFT_S0_S0_EPS0_S3_S3_) ;  /* 0xfffffffc14987950 */ /* 0x000fec0003c3ffff */
        .type           $_Z6kernelIfEvPFT_S0_S0_EPS0_S3_S3_$_Z8mul_funcIdET_S0_S0_,@function
        .size           $_Z6kernelIfEvPFT_S0_S0_EPS0_S3_S3_$_Z8mul_funcIdET_S0_S0_,($_Z6kernelIfEvPFT_S0_S0_EPS0_S3_S3_$_Z8mul_funcIfET_S0_S0_ - $_Z6kernelIfEvPFT_S0_S0_EPS0_S3_S3_$_Z8mul_funcIdET_S0_S0_)
$_Z6kernelIfEvPFT_S0_S0_EPS0_S3_S3_$_Z8mul_funcIdET_S0_S0_:
[----:B------:R-:W-:Y:S01]  /*01a0*/  IADD3 R1, PT, PT, R1, -0x8, RZ ;  /* 0xfffffff801017810 */ /* 0x000fe20007ffe0ff */
[----:B------:R-:W-:-:S04]  /*01b0*/  IMAD.MOV.U32 R3, RZ, RZ, R5 ;  /* 0x000000ffff037224 */ /* 0x000fc800078e0005 */
[----:B------:R0:W-:Y:S02]  /*01c0*/  STL [R1], R2 ;  /* 0x0000000201007387 */ /* 0x0001e40000100800 */
[----:B0-----:R-:W-:-:S06]  /*01d0*/  MOV R2, R4 ;  /* 0x0000000400027202 */ /* 0x001fcc0000000f00 */
[----:B------:R-:W-:Y:S01]  /*01e0*/  DMUL R4, R2, R6 ;  /* 0x0000000602047228 */ /* 0x000fe20000000000 */
[----:B------:R0:W2:Y:S02]  /*01f0*/  LDL R2, [R1] ;  /* 0x0000000001027983 */ /* 0x0000a40000100800 */
[----:B0-----:R-:W-:Y:S01]  /*0200*/  IADD3 R1, PT, PT, R1, 0x8, RZ ;  /* 0x0000000801017810 */ /* 0x001fe20007ffe0ff */
[----:B--2---:R-:W-:Y:S07]  /*0210*/  RET.REL.NODEC R20 `(_Z6kernelIfEvPFT_S0_S0_EPS0_S3_S3_) ;  /* 0xfffffffc14787950 */ /* 0x004fee0003c3ffff */
        .type           $_Z6kernelIfEvPFT_S0_S0_EPS0_S3_S3_$_Z8mul_funcIfET_S0_S0_,@function
        .size           $_Z6kernelIfEvPFT_S0_S0_EPS0_S3_S3_$_Z8mul_funcIfET_S0_S0_,($_Z6kernelIfEvPFT_S0_S0_EPS0_S3_S3_$_Z8mul_funcIiET_S0_S0_ - $_Z6kernelIfEvPFT_S0_S0_EPS0_S3_S3_$_Z8mul_funcIfET_S0_S0_)
$_Z6kernelIfEvPFT_S0_S0_EPS0_S3_S3_$_Z8mul_funcIfET_S0_S0_:
[----:B------:R-:W-:Y:S01]  /*0220*/  FMUL R4, R4, R5 ;  /* 0x0000000504047220 */ /* 0x000fe20000400000 */
[----:B------:R-:W-:Y:S06]  /*0230*/  RET.REL.NODEC R20 `(_Z6kernelIfEvPFT_S0_S0_EPS0_S3_S3_) ;  /* 0xfffffffc14707950 */ /* 0x000fec0003c3ffff */
        .type           $_Z6kernelIfEvPFT_S0_S0_EPS0_S3_S3_$_Z8mul_funcIiET_S0_S0_,@function
        .size           $_Z6kernelIfEvPFT_S0_S0_EPS0_S3_S3_$_Z8mul_funcIiET_S0_S0_,(.L_x_8 - $_Z6kernelIfEvPFT_S0_S0_EPS0_S3_S3_$_Z8mul_funcIiET_S0_S0_)
$_Z6kernelIfEvPFT_S0_S0_EPS0_S3_S3_$_Z8mul_funcIiET_S0_S0_:
[----:B------:R-:W-:Y:S01]  /*0240*/  IMAD R4, R4, R5, RZ ;  /* 0x0000000504047224 */ /* 0x000fe200078e02ff */
[----:B------:R-:W-:Y:S06]  /*0250*/  RET.REL.NODEC R20 `(_Z6kernelIfEvPFT_S0_S0_EPS0_S3_S3_) ;  /* 0xfffffffc14687950 */ /* 0x000fec0003c3ffff */
.L_x_0:
[----:B------:R-:W-:-:S00]  /*0260*/  BRA `(.L_x_0) ;  /* 0xfffffffc00fc7947 */ /* 0x000fc0000383ffff */
[----:B------:R-:W-:-:S00]  /*0270*/  NOP ;  /* 0x0000000000007918 */ /* 0x000fc00000000000 */
        /* <DEDUP_REMOVED lines=8> */
.L_x_8:


//--------------------- .text._Z6kernelIiEvPFT_S0_S0_EPS0_S3_S3_ --------------------------
	.section	.text._Z6kernelIiEvPFT_S0_S0_EPS0_S3_S3_,"ax",@progbits
	.align	128
        .global         _Z6kernelIiEvPFT_S0_S0_EPS0_S3_S3_
        .type           _Z6kernelIiEvPFT_S0_S0_EPS0_S3_S3_,@function
        .size           _Z6kernelIiEvPFT_S0_S0_EPS0_S3_S3_,(.L_x_14 - _Z6kernelIiEvPFT_S0_S0_EPS0_S3_S3_)
        .other          _Z6kernelIiEvPFT_S0_S0_EPS0_S3_S3_,@"STO_CUDA_ENTRY STV_DEFAULT"
_Z6kernelIiEvPFT_S0_S0_EPS0_S3_S3_:
.text._Z6kernelIiEvPFT_S0_S0_EPS0_S3_S3_:
        /* <DEDUP_REMOVED lines=10> */
[----:B--2--5:R-:W-:Y:S05]  /*00a0*/  CALL.REL.NOINC R8 `(_Z6kernelIiEvPFT_S0_S0_EPS0_S3_S3_) ;  /* 0xfffffffc08d47344 */ /* 0x024fea0003c3ffff */
[----:B------:R-:W0:Y:S02]  /*00b0*/  LDC.64 R2, c[0x0][0x398] ;  /* 0x0000e600ff027b82 */ /* 0x000e240000000a00 */
[----:B0-----:R-:W-:Y:S01]  /*00c0*/  STG.E desc[UR36][R2.64], R4 ;  /* 0x0000000402007986 */ /* 0x001fe2000c101924 */
[----:B------:R-:W-:Y:S05]  /*00d0*/  EXIT ;  /* 0x000000000000794d */ /* 0x000fea0003800000 */
        .type           $_Z6kernelIiEvPFT_S0_S0_EPS0_S3_S3_$_Z8add_funcIdET_S0_S0_,@function
        .size           $_Z6kernelIiEvPFT_S0_S0_EPS0_S3_S3_$_Z8add_funcIdET_S0_S0_,($_Z6kernelIiEvPFT_S0_S0_EPS0_S3_S3_$_Z8add_funcIfET_S0_S0_ - $_Z6kernelIiEvPFT_S0_S0_EPS0_S3_S3_$_Z8add_funcIdET_S0_S0_)
$_Z6kernelIiEvPFT_S0_S0_EPS0_S3_S3_$_Z8add_funcIdET_S0_S0_:
[----:B------:R-:W-:Y:S01]  /*00e0*/  VIADD R1, R1, 0xfffffff8 ;  /* 0xfffffff801017836 */ /* 0x000fe20000000000 */
[----:B------:R-:W-:-:S04]  /*00f0*/  MOV R3, R5 ;  /* 0x0000000500037202 */ /* 0x000fc80000000f00 */
[----:B------:R0:W-:Y:S02]  /*0100*/  STL [R1], R2 ;  /* 0x0000000201007387 */ /* 0x0001e40000100800 */
[----:B0-----:R-:W-:-:S06]  /*0110*/  IMAD.MOV.U32 R2, RZ, RZ, R4 ;  /* 0x000000ffff027224 */ /* 0x001fcc00078e0004 */
[----:B------:R-:W-:Y:S01]  /*0120*/  DADD R4, R2, R6 ;  /* 0x0000000002047229 */ /* 0x000fe20000000006 */
[----:B------:R0:W2:Y:S02]  /*0130*/  LDL R2, [R1] ;  /* 0x0000000001027983 */ /* 0x0000a40000100800 */
[----:B0-----:R-:W-:Y:S01]  /*0140*/  IADD3 R1, PT, PT, R1, 0x8, RZ ;  /* 0x0000000801017810 */ /* 0x001fe20007ffe0ff */
[----:B--2---:R-:W-:Y:S07]  /*0150*/  RET.REL.NODEC R20 `(_Z6kernelIiEvPFT_S0_S0_EPS0_S3_S3_) ;  /* 0xfffffffc14a87950 */ /* 0x004fee0003c3ffff */
        .type           $_Z6kernelIiEvPFT_S0_S0_EPS0_S3_S3_$_Z8add_funcIfET_S0_S0_,@function
        .size           $_Z6kernelIiEvPFT_S0_S0_EPS0_S3_S3_$_Z8add_funcIfET_S0_S0_,($_Z6kernelIiEvPFT_S0_S0_EPS0_S3_S3_$_Z8add_funcIiET_S0_S0_ - $_Z6kernelIiEvPFT_S0_S0_EPS0_S3_S3_$_Z8add_funcIfET_S0_S0_)
$_Z6kernelIiEvPFT_S0_S0_EPS0_S3_S3_$_Z8add_funcIfET_S0_S0_:
[----:B------:R-:W-:Y:S01]  /*0160*/  FADD R4, R4, R5 ;  /* 0x0000000504047221 */ /* 0x000fe20000000000 */
[----:B------:R-:W-:Y:S06]  /*0170*/  RET.REL.NODEC R20 `(_Z6kernelIiEvPFT_S0_S0_EPS0_S3_S3_) ;  /* 0xfffffffc14a07950 */ /* 0x000fec0003c3ffff */
        .type           $_Z6kernelIiEvPFT_S0_S0_EPS0_S3_S3_$_Z8add_funcIiET_S0_S0_,@function
        .size           $_Z6kernelIiEvPFT_S0_S0_EPS0_S3_S3_$_Z8add_funcIiET_S0_S0_,($_Z6kernelIiEvPFT_S0_S0_EPS0_S3_S3_$_Z8mul_funcIdET_S0_S0_ - $_Z6kernelIiEvPFT_S0_S0_EPS0_S3_S3_$_Z8add_funcIiET_S0_S0_)
$_Z6kernelIiEvPFT_S0_S0_EPS0_S3_S3_$_Z8add_funcIiET_S0_S0_:
[----:B------:R-:W-:Y:S01]  /*0180*/  IMAD.IADD R4, R4, 0x1, R5 ;  /* 0x0000000104047824 */ /* 0x000fe200078e0205 */
[----:B------:R-:W-:Y:S06]  /*0190*/  RET.REL.NODEC R20 `(_Z6kernelIiEvPFT_S0_S0_EPS0_S3_S3_) ;  /* 0xfffffffc14987950 */ /* 0x000fec0003c3ffff */
        .type           $_Z6kernelIiEvPFT_S0_S0_EPS0_S3_S3_$_Z8mul_funcIdET_S0_S0_,@function
        .size           $_Z6kernelIiEvPFT_S0_S0_EPS0_S3_S3_$_Z8mul_funcIdET_S0_S0_,($_Z6kernelIiEvPFT_S0_S0_EPS0_S3_S3_$_Z8mul_funcIfET_S0_S0_ - $_Z6kernelIiEvPFT_S0_S0_EPS0_S3_S3_$_Z8mul_funcIdET_S0_S0_)
$_Z6kernelIiEvPFT_S0_S0_EPS0_S3_S3_$_Z8mul_funcIdET_S0_S0_:
[----:B------:R-:W-:Y:S01]  /*01a0*/  IADD3 R1, PT, PT, R1, -0x8, RZ ;  /* 0xfffffff801017810 */ /* 0x000fe20007ffe0ff */
[----:B------:R-:W-:-:S04]  /*01b0*/  IMAD.MOV.U32 R3, RZ, RZ, R5 ;  /* 0x000000ffff037224 */ /* 0x000fc800078e0005 */
[----:B------:R0:W-:Y:S02]  /*01c0*/  STL [R1], R2 ;  /* 0x0000000201007387 */ /* 0x0001e40000100800 */
[----:B0-----:R-:W-:-:S06]  /*01d0*/  MOV R2, R4 ;  /* 0x0000000400027202 */ /* 0x001fcc0000000f00 */
[----:B------:R-:W-:Y:S01]  /*01e0*/  DMUL R4, R2, R6 ;  /* 0x0000000602047228 */ /* 0x000fe20000000000 */
[----:B------:R0:W2:Y:S02]  /*01f0*/  LDL R2, [R1] ;  /* 0x0000000001027983 */ /* 0x0000a40000100800 */
[----:B0-----:R-:W-:Y:S01]  /*0200*/  IADD3 R1, PT, PT, R1, 0x8, RZ ;  /* 0x0000000801017810 */ /* 0x001fe20007ffe0ff */
[----:B--2---:R-:W-:Y:S07]  /*0210*/  RET.REL.NODEC R20 `(_Z6kernelIiEvPFT_S0_S0_EPS0_S3_S3_) ;  /* 0xfffffffc14787950 */ /* 0x004fee0003c3ffff */
        .type           $_Z6kernelIiEvPFT_S0_S0_EPS0_S3_S3_$_Z8mul_funcIfET_S0_S0_,@function
        .size           $_Z6kernelIiEvPFT_S0_S0_EPS0_S3_S3_$_Z8mul_funcIfET_S0_S0_,($_Z6kernelIiEvPFT_S0_S0_EPS0_S3_S3_$_Z8mul_funcIiET_S0_S0_ - $_Z6kernelIiEvPFT_S0_S0_EPS0_S3_S3_$_Z8mul_funcIfET_S0_S0_)
$_Z6kernelIiEvPFT_S0_S0_EPS0_S3_S3_$_Z8mul_funcIfET_S0_S0_:
[----:B------:R-:W-:Y:S01]  /*0220*/  FMUL R4, R4, R5 ;  /* 0x0000000504047220 */ /* 0x000fe20000400000 */
[----:B------:R-:W-:Y:S06]  /*0230*/  RET.REL.NODEC R20 `(_Z6kernelIiEvPFT_S0_S0_EPS0_S3_S3_) ;  /* 0xfffffffc14707950 */ /* 0x000fec0003c3ffff */
        .type           $_Z6kernelIiEvPFT_S0_S0_EPS0_S3_S3_$_Z8mul_funcIiET_S0_S0_,@function
        .size           $_Z6kernelIiEvPFT_S0_S0_EPS0_S3_S3_$_Z8mul_funcIiET_S0_S0_,(.L_x_14 - $_Z6kernelIiEvPFT_S0_S0_EPS0_S3_S3_$_Z8mul_funcIiET_S0_S0_)
$_Z6kernelIiEvPFT_S0_S0_EPS0_S3_S3_$_Z8mul_funcIiET_S0_S0_:
[----:B------:R-:W-:Y:S01]  /*0240*/  IMAD R4, R4, R5, RZ ;  /* 0x0000000504047224 */ /* 0x000fe200078e02ff */
[----:B------:R-:W-:Y:S06]  /*0250*/  RET.REL.NODEC R20 `(_Z6kernelIiEvPFT_S0_S0_EPS0_S3_S3_) ;  /* 0xfffffffc14687950 */ /* 0x000fec0003c3ffff */
.L_x_1:
        /* <DEDUP_REMOVED lines=10> */
.L_x_14:


//--------------------- .text._Z6kernelIdEvPFT_S0_S0_EPS0_S3_S3_ --------------------------
	.section	.text._Z6kernelIdEvPFT_S0_S0_EPS0_S3_S3_,"ax",@progbits
	.align	128
        .global         _Z6kernelIdEvPFT_S0_S0_EPS0_S3_S3_
        .type           _Z6kernelIdEvPFT_S0_S0_EPS0_S3_S3_,@function
        .size           _Z6kernelIdEvPFT_S0_S0_EPS0_S3_S3_,(.L_x_20 - _Z6kernelIdEvPFT_S0_S0_EPS0_S3_S3_)
        .other          _Z6kernelIdEvPFT_S0_S0_EPS0_S3_S3_,@"STO_CUDA_ENTRY STV_DEFAULT"
_Z6kernelIdEvPFT_S0_S0_EPS0_S3_S3_:
.text._Z6kernelIdEvPFT_S0_S0_EPS0_S3_S3_:
[----:B------:R-:W0:Y:S08]  /*0000*/  LDC R1, c[0x0][0x37c] ;  /* 0x0000df00ff017b82 */ /* 0x000e300000000800 */
[----:B------:R-:W1:Y:S01]  /*0010*/  LDC.64 R2, c[0x0][0x388] ;  /* 0x0000e200ff027b82 */ /* 0x000e620000000a00 */
[----:B------:R-:W1:Y:S07]  /*0020*/  LDCU.64 UR36, c[0x0][0x358] ;  /* 0x00006b00ff2477ac */ /* 0x000e6e0008000a00 */
[----:B------:R-:W2:Y:S01]  /*0030*/  LDC.64 R8, c[0x0][0x390] ;  /* 0x0000e400ff087b82 */ /* 0x000ea20000000a00 */
[----:B-1----:R1:W5:Y:S04]  /*0040*/  LDG.E.64 R4, desc[UR36][R2.64] ;  /* 0x0000002402047981 */ /* 0x002368000c1e1b00 */
[----:B--2---:R1:W5:Y:S03]  /*0050*/  LDG.E.64 R6, desc[UR36][R8.64] ;  /* 0x0000002408067981 */ /* 0x004366000c1e1b00 */
[----:B------:R-:W2:Y:S01]  /*0060*/  LDC R10, c[0x0][0x380] ;  /* 0x0000e000ff0a7b82 */ /* 0x000ea20000000800 */
[----:B------:R-:W-:Y:S01]  /*0070*/  HFMA2 R21, -RZ, RZ, 0, 0 ;  /* 0x00000000ff157431 */ /* 0x000fe200000001ff */
[----:B------:R-:W-:-:S06]  /*0080*/  MOV R20, 0xb0 ;  /* 0x000000b000147802 */ /* 0x000fcc0000000f00 */
[----:B012---:R-:W2:Y:S02]  /*0090*/  LDC.64 R10, c[0x2][R10] ;  /* 0x008000000a0a7b82 */ /* 0x007ea40000000a00 */
[----:B--2--5:R-:W-:Y:S05]  /*00a0*/  CALL.REL.NOINC R10 `(_Z6kernelIdEvPFT_S0_S0_EPS0_S3_S3_) ;  /* 0xfffffffc0ad47344 */ /* 0x024fea0003c3ffff */
[----:B------:R-:W0:Y:S02]  /*00b0*/  LDC.64 R2, c[0x0][0x398] ;  /* 0x0000e600ff027b82 */ /* 0x000e240000000a00 */
[----:B0-----:R-:W-:Y:S01]  /*00c0*/  STG.E.64 desc[UR36][R2.64], R4 ;  /* 0x0000000402007986 */ /* 0x001fe2000c101b24 */
[----:B------:R-:W-:Y:S05]  /*00d0*/  EXIT ;  /* 0x000000000000794d */ /* 0x000fea0003800000 */
        .type           $_Z6kernelIdEvPFT_S0_S0_EPS0_S3_S3_$_Z8add_funcIdET_S0_S0_,@function
        .size           $_Z6kernelIdEvPFT_S0_S0_EPS0_S3_S3_$_Z8add_funcIdET_S0_S0_,($_Z6kernelIdEvPFT_S0_S0_EPS0_S3_S3_$_Z8add_funcIfET_S0_S0_ - $_Z6kernelIdEvPFT_S0_S0_EPS0_S3_S3_$_Z8add_funcIdET_S0_S0_)
$_Z6kernelIdEvPFT_S0_S0_EPS0_S3_S3_$_Z8add_funcIdET_S0_S0_:
[----:B------:R-:W-:Y:S01]  /*00e0*/  VIADD R1, R1, 0xfffffff8 ;  /* 0xfffffff801017836 */ /* 0x000fe20000000000 */
[----:B------:R-:W-:-:S04]  /*00f0*/  MOV R3, R5 ;  /* 0x0000000500037202 */ /* 0x000fc80000000f00 */
[----:B------:R0:W-:Y:S02]  /*0100*/  STL [R1], R2 ;  /* 0x0000000201007387 */ /* 0x0001e40000100800 */
[----:B0-----:R-:W-:-:S06]  /*0110*/  IMAD.MOV.U32 R2, RZ, RZ, R4 ;  /* 0x000000ffff027224 */ /* 0x001fcc00078e0004 */
[----:B------:R-:W-:Y:S01]  /*0120*/  DADD R4, R2, R6 ;  /* 0x0000000002047229 */ /* 0x000fe20000000006 */
[----:B------:R0:W2:Y:S02]  /*0130*/  LDL R2, [R1] ;  /* 0x0000000001027983 */ /* 0x0000a40000100800 */
[----:B0-----:R-:W-:Y:S01]  /*0140*/  IADD3 R1, PT, PT, R1, 0x8, RZ ;  /* 0x0000000801017810 */ /* 0x001fe20007ffe0ff */
[----:B--2---:R-:W-:Y:S07]  /*0150*/  RET.REL.NODEC R20 `(_Z6kernelIdEvPFT_S0_S0_EPS0_S3_S3_) ;  /* 0xfffffffc14a87950 */ /* 0x004fee0003c3ffff */
        .type           $_Z6kernelIdEvPFT_S0_S0_EPS0_S3_S3_$_Z8add_funcIfET_S0_S0_,@function
        .size           $_Z6kernelIdEvPFT_S0_S0_EPS0_S3_S3_$_Z8add_funcIfET_S0_S0_,($_Z6kernelIdEvPFT_S0_S0_EPS0_S3_S3_$_Z8add_funcIiET_S0_S0_ - $_Z6kernelIdEvPFT_S0_S0_EPS0_S3_S3_$_Z8add_funcIfET_S0_S0_)
$_Z6kernelIdEvPFT_S0_S0_EPS0_S3_S3_$_Z8add_funcIfET_S0_S0_:
[----:B------:R-:W-:Y:S01]  /*0160*/  FADD R4, R4, R5 ;  /* 0x0000000504047221 */ /* 0x000fe20000000000 */
[----:B------:R-:W-:Y:S06]  /*0170*/  RET.REL.NODEC R20 `(_Z6kernelIdEvPFT_S0_S0_EPS0_S3_S3_) ;  /* 0xfffffffc14a07950 */ /* 0x000fec0003c3ffff */
        .type           $_Z6kernelIdEvPFT_S0_S0_EPS0_S3_S3_$_Z8add_funcIiET_S0_S0_,@function
        .size           $_Z6kernelIdEvPFT_S0_S0_EPS0_S3_S3_$_Z8add_funcIiET_S0_S0_,($_Z6kernelIdEvPFT_S0_S0_EPS0_S3_S3_$_Z8mul_funcIdET_S0_S0_ - $_Z6kernelIdEvPFT_S0_S0_EPS0_S3_S3_$_Z8add_funcIiET_S0_S0_)
$_Z6kernelIdEvPFT_S0_S0_EPS0_S3_S3_$_Z8add_funcIiET_S0_S0_:
[----:B------:R-:W-:Y:S01]  /*0180*/  IMAD.IADD R4, R4, 0x1, R5 ;  /* 0x0000000104047824 */ /* 0x000fe200078e0205 */
[----:B------:R-:W-:Y:S06]  /*0190*/  RET.REL.NODEC R20 `(_Z6kernelIdEvPFT_S0_S0_EPS0_S3_S3_) ;  /* 0xfffffffc14987950 */ /* 0x000fec0003c3ffff */
        .type           $_Z6kernelIdEvPFT_S0_S0_EPS0_S3_S3_$_Z8mul_funcIdET_S0_S0_,@function
        .size           $_Z6kernelIdEvPFT_S0_S0_EPS0_S3_S3_$_Z8mul_funcIdET_S0_S0_,($_Z6kernelIdEvPFT_S0_S0_EPS0_S3_S3_$_Z8mul_funcIfET_S0_S0_ - $_Z6kernelIdEvPFT_S0_S0_EPS0_S3_S3_$_Z8mul_funcIdET_S0_S0_)
$_Z6kernelIdEvPFT_S0_S0_EPS0_S3_S3_$_Z8mul_funcIdET_S0_S0_:
[----:B------:R-:W-:Y:S01]  /*01a0*/  IADD3 R1, PT, PT, R1, -0x8, RZ ;  /* 0xfffffff801017810 */ /* 0x000fe20007ffe0ff */
[----:B------:R-:W-:-:S04]  /*01b0*/  IMAD.MOV.U32 R3, RZ, RZ, R5 ;  /* 0x000000ffff037224 */ /* 0x000fc800078e0005 */
[----:B------:R0:W-:Y:S02]  /*01c0*/  STL [R1], R2 ;  /* 0x0000000201007387 */ /* 0x0001e40000100800 */
[----:B0-----:R-:W-:-:S06]  /*01d0*/  MOV R2, R4 ;  /* 0x0000000400027202 */ /* 0x001fcc0000000f00 */
[----:B------:R-:W-:Y:S01]  /*01e0*/  DMUL R4, R2, R6 ;  /* 0x0000000602047228 */ /* 0x000fe20000000000 */
[----:B------:R0:W2:Y:S02]  /*01f0*/  LDL R2, [R1] ;  /* 0x0000000001027983 */ /* 0x0000a40000100800 */
[----:B0-----:R-:W-:Y:S01]  /*0200*/  IADD3 R1, PT, PT, R1, 0x8, RZ ;  /* 0x0000000801017810 */ /* 0x001fe20007ffe0ff */
[----:B--2---:R-:W-:Y:S07]  /*0210*/  RET.REL.NODEC R20 `(_Z6kernelIdEvPFT_S0_S0_EPS0_S3_S3_) ;  /* 0xfffffffc14787950 */ /* 0x004fee0003c3ffff */
        .type           $_Z6kernelIdEvPFT_S0_S0_EPS0_S3_S3_$_Z8mul_funcIfET_S0_S0_,@function
        .size           $_Z6kernelIdEvPFT_S0_S0_EPS0_S3_S3_$_Z8mul_funcIfET_S0_S0_,($_Z6kernelIdEvPFT_S0_S0_EPS0_S3_S3_$_Z8mul_funcIiET_S0_S0_ - $_Z6kernelIdEvPFT_S0_S0_EPS0_S3_S3_$_Z8mul_funcIfET_S0_S0_)
$_Z6kernelIdEvPFT_S0_S0_EPS0_S3_S3_$_Z8mul_funcIfET_S0_S0_:
[----:B------:R-:W-:Y:S01]  /*0220*/  FMUL R4, R4, R5 ;  /* 0x0000000504047220 */ /* 0x000fe20000400000 */
[----:B------:R-:W-:Y:S06]  /*0230*/  RET.REL.NODEC R20 `(_Z6kernelIdEvPFT_S0_S0_EPS0_S3_S3_) ;  /* 0xfffffffc14707950 */ /* 0x000fec0003c3ffff */
        .type           $_Z6kernelIdEvPFT_S0_S0_EPS0_S3_S3_$_Z8mul_funcIiET_S0_S0_,@function
        .size           $_Z6kernelIdEvPFT_S0_S0_EPS0_S3_S3_$_Z8mul_funcIiET_S0_S0_,(.L_x_20 - $_Z6kernelIdEvPFT_S0_S0_EPS0_S3_S3_$_Z8mul_funcIiET_S0_S0_)
$_Z6kernelIdEvPFT_S0_S0_EPS0_S3_S3_$_Z8mul_funcIiET_S0_S0_:
[----:B------:R-:W-:Y:S01]  /*0240*/  IMAD R4, R4, R5, RZ ;  /* 0x0000000504047224 */ /* 0x000fe200078e02ff */
[----:B------:R-:W-:Y:S06]  /*0250*/  RET.REL.NODEC R20 `(_Z6kernelIdEvPFT_S0_S0_EPS0_S3_S3_) ;  /* 0xfffffffc14687950 */ /* 0x000fec0003c3ffff */
.L_x_2:
        /* <DEDUP_REMOVED lines=10> */
.L_x_20:


//--------------------- .nv.global.init           --------------------------
	.section	.nv.global.init,"aw",@progbits
	.align	8
.nv.global.init:
	.type		_Z10p_add_funcIiE,@object
	.size		_Z10p_add_funcIiE,(_Z10p_add_funcIdE - _Z10p_add_funcIiE)
_Z10p_add_funcIiE:
        /*0000*/ 	.byte	0x08, 0x00, 0x00, 0x00, 0x00, 0x00, 0x00, 0x00
	.type		_Z10p_add_funcIdE,@object
	.size		_Z10p_add_funcIdE,(_Z10p_add_funcIfE - _Z10p_add_funcIdE)
_Z10p_add_funcIdE:
        /*0008*/ 	.byte	0x28, 0x00, 0x00, 0x00, 0x00, 0x00, 0x00, 0x00
	.type		_Z10p_add_funcIfE,@object
	.size		_Z10p_add_funcIfE,(_Z10p_mul_funcIiE - _Z10p_add_funcIfE)
_Z10p_add_funcIfE:
        /*0010*/ 	.byte	0x18, 0x00, 0x00, 0x00, 0x00, 0x00, 0x00, 0x00
	.type		_Z10p_mul_funcIiE,@object
	.size		_Z10p_mul_funcIiE,(_Z10p_mul_funcIdE - _Z10p_mul_funcIiE)
_Z10p_mul_funcIiE:
        /*0018*/ 	.byte	0x10, 0x00, 0x00, 0x00, 0x00, 0x00, 0x00, 0x00
	.type		_Z10p_mul_funcIdE,@object
	.size		_Z10p_mul_funcIdE,(_Z10p_mul_funcIfE - _Z10p_mul_funcIdE)
_Z10p_mul_funcIdE:
        /*0020*/ 	.byte	0x30, 0x00, 0x00, 0x00, 0x00, 0x00, 0x00, 0x00
	.type		_Z10p_mul_funcIfE,@object
	.size		_Z10p_mul_funcIfE,(.L_3 - _Z10p_mul_funcIfE)
_Z10p_mul_funcIfE:
        /*0028*/ 	.byte	0x20, 0x00, 0x00, 0x00, 0x00, 0x00, 0x00, 0x00
.L_3:


//--------------------- .nv.shared.reserved.0     --------------------------
	.section	.nv.shared.reserved.0,"aw",@nobits
	.weak		__nv_reservedSMEM_offset_0_alias
	.size		__nv_reservedSMEM_offset_0_alias, 0, 64
	.other		__nv_reservedSMEM_offset_0_alias,@"STO_CUDA_RESERVED_SHARED STV_DEFAULT"
__nv_reservedSMEM_offset_0_alias:
	.zero		0
	.zero		64


//--------------------- .nv.constant0._Z6kernelIfEvPFT_S0_S0_EPS0_S3_S3_ --------------------------
	.section	.nv.constant0._Z6kernelIfEvPFT_S0_S0_EPS0_S3_S3_,"a",@progbits
	.sectionflags	@""
	.align	4
.nv.constant0._Z6kernelIfEvPFT_S0_S0_EPS0_S3_S3_:
	.zero		928


//--------------------- .nv.constant0._Z6kernelIiEvPFT_S0_S0_EPS0_S3_S3_ --------------------------
	.section	.nv.constant0._Z6kernelIiEvPFT_S0_S0_EPS0_S3_S3_,"a",@progbits
	.sectionflags	@""
	.align	4
.nv.constant0._Z6kernelIiEvPFT_S0_S0_EPS0_S3_S3_:
	.zero		928


//--------------------- .nv.constant0._Z6kernelIdEvPFT_S0_S0_EPS0_S3_S3_ --------------------------
	.section	.nv.constant0._Z6kernelIdEvPFT_S0_S0_EPS0_S3_S3_,"a",@progbits
	.sectionflags	@""
	.align	4
.nv.constant0._Z6kernelIdEvPFT_S0_S0_EPS0_S3_S3_:
	.zero		928


//--------------------- SYMBOLS --------------------------

	.type		.nv.reservedSmem.offset0,@object
	.size		.nv.reservedSmem.offset0,0x4
